	.headerflags	@"EF_CUDA_TEXMODE_UNIFIED EF_CUDA_64BIT_ADDRESS EF_CUDA_ACCELERATORS EF_CUDA_SM90 EF_CUDA_VIRTUAL_SM(EF_CUDA_SM90)"
	.elftype	@"ET_EXEC"


//--------------------- .nv.info                  --------------------------
	.section	.nv.info,"",@"SHT_CUDA_INFO"
	.align	4


	//----- nvinfo : EIATTR_REGCOUNT
	.align		4
        /*0000*/ 	.byte	0x04, 0x2f
        /*0002*/ 	.short	(.L_3 - .L_2)
	.align		4
.L_2:
        /*0004*/ 	.word	index@(triton_poi_fused__native_batch_norm_legit_no_training_convolution_relu_3)
        /*0008*/ 	.word	0x00000016


	//----- nvinfo : EIATTR_MIN_STACK_SIZE
	.align		4
.L_3:
        /*000c*/ 	.byte	0x04, 0x12
        /*000e*/ 	.short	(.L_5 - .L_4)
	.align		4
.L_4:
        /*0010*/ 	.word	index@(triton_poi_fused__native_batch_norm_legit_no_training_convolution_relu_3)
        /*0014*/ 	.word	0x00000000


	//----- nvinfo : EIATTR_FRAME_SIZE
	.align		4
.L_5:
        /*0018*/ 	.byte	0x04, 0x11
        /*001a*/ 	.short	(.L_7 - .L_6)
	.align		4
.L_6:
        /*001c*/ 	.word	index@(triton_poi_fused__native_batch_norm_legit_no_training_convolution_relu_3)
        /*0020*/ 	.word	0x00000000


	//----- nvinfo : EIATTR_MIN_STACK_SIZE
	.align		4
.L_7:
        /*0024*/ 	.byte	0x04, 0x12
        /*0026*/ 	.short	(.L_9 - .L_8)
	.align		4
.L_8:
        /*0028*/ 	.word	index@(triton_poi_fused__native_batch_norm_legit_no_training_convolution_relu_3)
        /*002c*/ 	.word	0x00000000
.L_9:


//--------------------- .nv.info.triton_poi_fused__native_batch_norm_legit_no_training_convolution_relu_3 --------------------------
	.section	.nv.info.triton_poi_fused__native_batch_norm_legit_no_training_convolution_relu_3,"",@"SHT_CUDA_INFO"
	.sectionflags	@""
	.align	4


	//----- nvinfo : EIATTR_CUDA_API_VERSION
	.align		4
        /*0000*/ 	.byte	0x04, 0x37
        /*0002*/ 	.short	(.L_11 - .L_10)
.L_10:
        /*0004*/ 	.word	0x0000007c


	//----- nvinfo : EIATTR_KPARAM_INFO
	.align		4
.L_11:
        /*0008*/ 	.byte	0x04, 0x17
        /*000a*/ 	.short	(.L_13 - .L_12)
.L_12:
        /*000c*/ 	.word	0x00000000
        /*0010*/ 	.short	0x0007
        /*0012*/ 	.short	0x0038
        /*0014*/ 	.byte	0x00, 0xf0, 0x11, 0x00


	//----- nvinfo : EIATTR_KPARAM_INFO
	.align		4
.L_13:
        /*0018*/ 	.byte	0x04, 0x17
        /*001a*/ 	.short	(.L_15 - .L_14)
.L_14:
        /*001c*/ 	.word	0x00000000
        /*0020*/ 	.short	0x0006
        /*0022*/ 	.short	0x0030
        /*0024*/ 	.byte	0x00, 0xf4, 0x21, 0x00


	//----- nvinfo : EIATTR_KPARAM_INFO
	.align		4
.L_15:
        /*0028*/ 	.byte	0x04, 0x17
        /*002a*/ 	.short	(.L_17 - .L_16)
.L_16:
        /*002c*/ 	.word	0x00000000
        /*0030*/ 	.short	0x0005
        /*0032*/ 	.short	0x0028
        /*0034*/ 	.byte	0x00, 0xf4, 0x21, 0x00


	//----- nvinfo : EIATTR_KPARAM_INFO
	.align		4
.L_17:
        /*0038*/ 	.byte	0x04, 0x17
        /*003a*/ 	.short	(.L_19 - .L_18)
.L_18:
        /*003c*/ 	.word	0x00000000
        /*0040*/ 	.short	0x0004
        /*0042*/ 	.short	0x0020
        /*0044*/ 	.byte	0x00, 0xf4, 0x21, 0x00


	//----- nvinfo : EIATTR_KPARAM_INFO
	.align		4
.L_19:
        /*0048*/ 	.byte	0x04, 0x17
        /*004a*/ 	.short	(.L_21 - .L_20)
.L_20:
        /*004c*/ 	.word	0x00000000
        /*0050*/ 	.short	0x0003
        /*0052*/ 	.short	0x0018
        /*0054*/ 	.byte	0x00, 0xf4, 0x21, 0x00


	//----- nvinfo : EIATTR_KPARAM_INFO
	.align		4
.L_21:
        /*0058*/ 	.byte	0x04, 0x17
        /*005a*/ 	.short	(.L_23 - .L_22)
.L_22:
        /*005c*/ 	.word	0x00000000
        /*0060*/ 	.short	0x0002
        /*0062*/ 	.short	0x0010
        /*0064*/ 	.byte	0x00, 0xf4, 0x21, 0x00


	//----- nvinfo : EIATTR_KPARAM_INFO
	.align		4
.L_23:
        /*0068*/ 	.byte	0x04, 0x17
        /*006a*/ 	.short	(.L_25 - .L_24)
.L_24:
        /*006c*/ 	.word	0x00000000
        /*0070*/ 	.short	0x0001
        /*0072*/ 	.short	0x0008
        /*0074*/ 	.byte	0x00, 0xf4, 0x21, 0x00


	//----- nvinfo : EIATTR_KPARAM_INFO
	.align		4
.L_25:
        /*0078*/ 	.byte	0x04, 0x17
        /*007a*/ 	.short	(.L_27 - .L_26)
.L_26:
        /*007c*/ 	.word	0x00000000
        /*0080*/ 	.short	0x0000
        /*0082*/ 	.short	0x0000
        /*0084*/ 	.byte	0x00, 0xf4, 0x21, 0x00


	//----- nvinfo : EIATTR_SPARSE_MMA_MASK
	.align		4
.L_27:
        /*0088*/ 	.byte	0x03, 0x50
        /*008a*/ 	.short	0x0000


	//----- nvinfo : EIATTR_MAXREG_COUNT
	.align		4
        /*008c*/ 	.byte	0x03, 0x1b
        /*008e*/ 	.short	0x00ff


	//----- nvinfo : EIATTR_EXIT_INSTR_OFFSETS
	.align		4
        /*0090*/ 	.byte	0x04, 0x1c
        /*0092*/ 	.short	(.L_29 - .L_28)


	//   ....[0]....
.L_28:
        /*0094*/ 	.word	0x000003b0


	//----- nvinfo : EIATTR_REQNTID
	.align		4
.L_29:
        /*0098*/ 	.byte	0x04, 0x10
        /*009a*/ 	.short	(.L_31 - .L_30)
.L_30:
        /*009c*/ 	.word	0x00000100
        /*00a0*/ 	.word	0x00000001
        /*00a4*/ 	.word	0x00000001


	//----- nvinfo : EIATTR_CBANK_PARAM_SIZE
	.align		4
.L_31:
        /*00a8*/ 	.byte	0x03, 0x19
        /*00aa*/ 	.short	0x003c


	//----- nvinfo : EIATTR_PARAM_CBANK
	.align		4
        /*00ac*/ 	.byte	0x04, 0x0a
        /*00ae*/ 	.short	(.L_33 - .L_32)
	.align		4
.L_32:
        /*00b0*/ 	.word	index@(.nv.constant0.triton_poi_fused__native_batch_norm_legit_no_training_convolution_relu_3)
        /*00b4*/ 	.short	0x0210
        /*00b6*/ 	.short	0x003c


	//----- nvinfo : EIATTR_SW_WAR
	.align		4
.L_33:
        /*00b8*/ 	.byte	0x04, 0x36
        /*00ba*/ 	.short	(.L_35 - .L_34)
.L_34:
        /*00bc*/ 	.word	0x00000008
.L_35:


//--------------------- .nv.callgraph             --------------------------
	.section	.nv.callgraph,"",@"SHT_CUDA_CALLGRAPH"
	.align	4
	.sectionentsize	8
	.align		4
        /*0000*/ 	.word	0x00000000
	.align		4
        /*0004*/ 	.word	0xffffffff
	.align		4
        /*0008*/ 	.word	0x00000000
	.align		4
        /*000c*/ 	.word	0xfffffffe
	.align		4
        /*0010*/ 	.word	0x00000000
	.align		4
        /*0014*/ 	.word	0xfffffffd
	.align		4
        /*0018*/ 	.word	0x00000000
	.align		4
        /*001c*/ 	.word	0xfffffffc


//--------------------- .nv.constant4             --------------------------
	.section	.nv.constant4,"a",@progbits
	.align	8
	.align		8
.nv.constant4:
        /*0000*/ 	.dword	_$_str
	.align		8
        /*0008*/ 	.dword	_$_str_$_2


//--------------------- .text.triton_poi_fused__native_batch_norm_legit_no_training_convolution_relu_3 --------------------------
	.section	.text.triton_poi_fused__native_batch_norm_legit_no_training_convolution_relu_3,"ax",@progbits
	.align	128
        .global         triton_poi_fused__native_batch_norm_legit_no_training_convolution_relu_3
        .type           triton_poi_fused__native_batch_norm_legit_no_training_convolution_relu_3,@function
        .size           triton_poi_fused__native_batch_norm_legit_no_training_convolution_relu_3,(.L_x_1 - triton_poi_fused__native_batch_norm_legit_no_training_convolution_relu_3)
        .other          triton_poi_fused__native_batch_norm_legit_no_training_convolution_relu_3,@"STO_CUDA_ENTRY STV_DEFAULT"
triton_poi_fused__native_batch_norm_legit_no_training_convolution_relu_3:
.text.triton_poi_fused__native_batch_norm_legit_no_training_convolution_relu_3:
[----:B------:R-:W-:Y:S01]  /*0000*/  LDC R1, c[0x0][0x28] ;  /* 0x00000a00ff017b82 */ /* 0x000fe20000000800 */
[----:B------:R-:W1:Y:S07]  /*0010*/  S2R R0, SR_TID.X ;  /* 0x0000000000007919 */ /* 0x000e6e0000002100 */
[----:B------:R-:W2:Y:S01]  /*0020*/  LDC.64 R14, c[0x0][0x228] ;  /* 0x00008a00ff0e7b82 */ /* 0x000ea20000000a00 */
[----:B------:R-:W-:Y:S01]  /*0030*/  ULDC.64 UR4, c[0x0][0x208] ;  /* 0x0000820000047ab9 */ /* 0x000fe20000000a00 */
[----:B------:R-:W3:Y:S06]  /*0040*/  S2R R5, SR_CTAID.X ;  /* 0x0000000000057919 */ /* 0x000eec0000002500 */
[----:B------:R-:W4:Y:S08]  /*0050*/  LDC.64 R10, c[0x0][0x218] ;  /* 0x00008600ff0a7b82 */ /* 0x000f300000000a00 */
[----:B------:R-:W5:Y:S08]  /*0060*/  LDC.64 R12, c[0x0][0x220] ;  /* 0x00008800ff0c7b82 */ /* 0x000f700000000a00 */
[----:B------:R-:W5:Y:S01]  /*0070*/  LDC.64 R16, c[0x0][0x230] ;  /* 0x00008c00ff107b82 */ /* 0x000f620000000a00 */
[----:B-1----:R-:W-:-:S02]  /*0080*/  SHF.L.U32 R0, R0, 0x1, RZ ;  /* 0x0000000100007819 */ /* 0x002fc400000006ff */
[----:B---3--:R-:W-:Y:S02]  /*0090*/  SHF.R.S32.HI R3, RZ, 0x16, R5 ;  /* 0x00000016ff037819 */ /* 0x008fe40000011405 */
[----:B------:R-:W-:Y:S02]  /*00a0*/  LOP3.LUT R0, R0, 0x1fe, RZ, 0xc0, !PT ;  /* 0x000001fe00007812 */ /* 0x000fe400078ec0ff */
[----:B------:R-:W-:Y:S02]  /*00b0*/  SGXT R3, R3, 0x1 ;  /* 0x000000010303781a */ /* 0x000fe40000000200 */
[----:B------:R-:W-:Y:S02]  /*00c0*/  LEA R0, R5, R0, 0x9 ;  /* 0x0000000005007211 */ /* 0x000fe400078e48ff */
[----:B------:R-:W1:Y:S02]  /*00d0*/  LDC.64 R4, c[0x0][0x238] ;  /* 0x00008e00ff047b82 */ /* 0x000e640000000a00 */
[----:B------:R-:W-:-:S04]  /*00e0*/  LEA.HI R3, R3, R0, RZ, 0xa ;  /* 0x0000000003037211 */ /* 0x000fc800078f50ff */
[----:B------:R-:W-:-:S04]  /*00f0*/  SHF.R.S32.HI R3, RZ, 0xa, R3 ;  /* 0x0000000aff037819 */ /* 0x000fc80000011403 */
[----:B------:R-:W-:-:S04]  /*0100*/  LEA.HI R2, R3, R3, RZ, 0x7 ;  /* 0x0000000303027211 */ /* 0x000fc800078f38ff */
[----:B------:R-:W-:-:S04]  /*0110*/  LOP3.LUT R2, R2, 0xffffff80, RZ, 0xc0, !PT ;  /* 0xffffff8002027812 */ /* 0x000fc800078ec0ff */
[----:B------:R-:W-:Y:S02]  /*0120*/  IADD3 R19, R3, -R2, RZ ;  /* 0x8000000203137210 */ /* 0x000fe40007ffe0ff */
[----:B------:R-:W3:Y:S03]  /*0130*/  LDC.64 R2, c[0x0][0x210] ;  /* 0x00008400ff027b82 */ /* 0x000ee60000000a00 */
[----:B--2---:R-:W-:-:S05]  /*0140*/  IMAD.WIDE R14, R19, 0x4, R14 ;  /* 0x00000004130e7825 */ /* 0x004fca00078e020e */
[----:B------:R2:W2:Y:S01]  /*0150*/  LDG.E.EL R18, desc[UR4][R14.64] ;  /* 0x000000040e127981 */ /* 0x0004a2000c2e1900 */
[----:B----4-:R-:W-:-:S04]  /*0160*/  IMAD.WIDE R10, R19, 0x4, R10 ;  /* 0x00000004130a7825 */ /* 0x010fc800078e020a */
[----:B-----5:R-:W-:Y:S01]  /*0170*/  IMAD.WIDE R12, R19, 0x4, R12 ;  /* 0x00000004130c7825 */ /* 0x020fe200078e020c */
[----:B------:R4:W5:Y:S04]  /*0180*/  LDG.E.EL R8, desc[UR4][R10.64] ;  /* 0x000000040a087981 */ /* 0x000968000c2e1900 */
[----:B------:R-:W5:Y:S01]  /*0190*/  LDG.E.EL R9, desc[UR4][R12.64] ;  /* 0x000000040c097981 */ /* 0x000f62000c2e1900 */
[----:B---3--:R-:W-:-:S05]  /*01a0*/  IMAD.WIDE R2, R0, 0x4, R2 ;  /* 0x0000000400027825 */ /* 0x008fca00078e0202 */
[----:B------:R-:W5:Y:S01]  /*01b0*/  LDG.E.64 R6, desc[UR4][R2.64] ;  /* 0x0000000402067981 */ /* 0x000f62000c1e1b00 */
[----:B0-2---:R-:W-:-:S04]  /*01c0*/  IMAD.WIDE R14, R19, 0x4, R16 ;  /* 0x00000004130e7825 */ /* 0x005fc800078e0210 */
[----:B-1----:R-:W-:Y:S02]  /*01d0*/  IMAD.WIDE R16, R19, 0x4, R4 ;  /* 0x0000000413107825 */ /* 0x002fe400078e0204 */
[----:B------:R-:W2:Y:S01]  /*01e0*/  LDG.E.EL R14, desc[UR4][R14.64] ;  /* 0x000000040e0e7981 */ /* 0x000ea2000c2e1900 */
[----:B----4-:R-:W-:Y:S01]  /*01f0*/  HFMA2.MMA R10, -RZ, RZ, 1.625, 0 ;  /* 0x3e800000ff0a7435 */ /* 0x010fe200000001ff */
[----:B------:R-:W0:Y:S02]  /*0200*/  LDC.64 R4, c[0x0][0x240] ;  /* 0x00009000ff047b82 */ /* 0x000e240000000a00 */
[----:B------:R-:W2:Y:S01]  /*0210*/  LDG.E.EL R17, desc[UR4][R16.64] ;  /* 0x0000000410117981 */ /* 0x000ea2000c2e1900 */
[----:B0-----:R-:W-:-:S04]  /*0220*/  IMAD.WIDE R4, R0, 0x4, R4 ;  /* 0x0000000400047825 */ /* 0x001fc800078e0204 */
[----:B------:R-:W-:-:S04]  /*0230*/  FADD R18, R18, 9.9999997473787516356e-06 ;  /* 0x3727c5ac12127421 */ /* 0x000fc80000000000 */
[----:B------:R-:W0:Y:S02]  /*0240*/  MUFU.SQRT R19, R18 ;  /* 0x0000001200137308 */ /* 0x000e240000002000 */
[C---:B0-----:R-:W-:Y:S02]  /*0250*/  FSETP.GT.AND P0, PT, R19.reuse, 8.50705917302346158658e+37, PT ;  /* 0x7e8000001300780b */ /* 0x041fe40003f04000 */
[----:B------:R-:W-:-:S11]  /*0260*/  FSETP.GEU.AND P1, PT, R19, 1.175494350822287508e-38, PT ;  /* 0x008000001300780b */ /* 0x000fd60003f2e000 */
[----:B------:R-:W-:-:S04]  /*0270*/  @P0 FMUL R19, R19, 0.25 ;  /* 0x3e80000013130820 */ /* 0x000fc80000400000 */
[----:B------:R-:W-:-:S06]  /*0280*/  @!P1 FMUL R19, R19, 16777216 ;  /* 0x4b80000013139820 */ /* 0x000fcc0000400000 */
[----:B------:R-:W0:Y:S01]  /*0290*/  MUFU.RCP R19, R19 ;  /* 0x0000001300137308 */ /* 0x000e220000001000 */
[----:B------:R-:W-:Y:S01]  /*02a0*/  FSEL R10, R10, 1, P0 ;  /* 0x3f8000000a0a7808 */ /* 0x000fe20000000000 */
[--C-:B-----5:R-:W-:Y:S01]  /*02b0*/  FADD R6, R6, R8.reuse ;  /* 0x0000000806067221 */ /* 0x120fe20000000000 */
[----:B------:R-:W-:-:S03]  /*02c0*/  FADD R7, R7, R8 ;  /* 0x0000000807077221 */ /* 0x000fc60000000000 */
[----:B------:R-:W-:Y:S01]  /*02d0*/  @!P1 FMUL R10, R10, 16777216 ;  /* 0x4b8000000a0a9820 */ /* 0x000fe20000400000 */
[C---:B------:R-:W-:Y:S01]  /*02e0*/  FADD R8, -R9.reuse, R6 ;  /* 0x0000000609087221 */ /* 0x040fe20000000100 */
[----:B------:R-:W-:Y:S02]  /*02f0*/  FADD R9, -R9, R7 ;  /* 0x0000000709097221 */ /* 0x000fe40000000100 */
[----:B0-----:R-:W-:-:S04]  /*0300*/  FMUL R10, R19, R10 ;  /* 0x0000000a130a7220 */ /* 0x001fc80000400000 */
[-C--:B------:R-:W-:Y:S01]  /*0310*/  FMUL R8, R8, R10.reuse ;  /* 0x0000000a08087220 */ /* 0x080fe20000400000 */
[----:B------:R-:W-:-:S03]  /*0320*/  FMUL R10, R9, R10 ;  /* 0x0000000a090a7220 */ /* 0x000fc60000400000 */
[C-C-:B--2---:R-:W-:Y:S01]  /*0330*/  FFMA R8, R14.reuse, R8, R17.reuse ;  /* 0x000000080e087223 */ /* 0x144fe20000000011 */
[----:B------:R-:W-:-:S04]  /*0340*/  FFMA R10, R14, R10, R17 ;  /* 0x0000000a0e0a7223 */ /* 0x000fc80000000011 */
[----:B------:R-:W-:Y:S02]  /*0350*/  FSETP.GEU.AND P0, PT, R8, RZ, PT ;  /* 0x000000ff0800720b */ /* 0x000fe40003f0e000 */
[----:B------:R-:W-:Y:S02]  /*0360*/  FSETP.GEU.AND P1, PT, R10, RZ, PT ;  /* 0x000000ff0a00720b */ /* 0x000fe40003f2e000 */
[----:B------:R-:W-:Y:S02]  /*0370*/  FSEL R8, R8, RZ, P0 ;  /* 0x000000ff08087208 */ /* 0x000fe40000000000 */
[----:B------:R-:W-:Y:S01]  /*0380*/  FSEL R9, R10, RZ, P1 ;  /* 0x000000ff0a097208 */ /* 0x000fe20000800000 */
[----:B------:R-:W-:Y:S04]  /*0390*/  STG.E.64 desc[UR4][R2.64], R6 ;  /* 0x0000000602007986 */ /* 0x000fe8000c101b04 */
[----:B------:R-:W-:Y:S01]  /*03a0*/  STG.E.64 desc[UR4][R4.64], R8 ;  /* 0x0000000804007986 */ /* 0x000fe2000c101b04 */
[----:B------:R-:W-:Y:S05]  /*03b0*/  EXIT ;  /* 0x000000000000794d */ /* 0x000fea0003800000 */
.L_x_0:
[----:B------:R-:W-:-:S00]  /*03c0*/  BRA `(.L_x_0) ;  /* 0xfffffffc00fc7947 */ /* 0x000fc0000383ffff */
[----:B------:R-:W-:-:S00]  /*03d0*/  NOP ;  /* 0x0000000000007918 */ /* 0x000fc00000000000 */
        /* <DEDUP_REMOVED lines=10> */
.L_x_1:


//--------------------- .nv.global.init           --------------------------
	.section	.nv.global.init,"aw",@progbits
.nv.global.init:
	.type		_$_str,@object
	.size		_$_str,(_$_str_$_2 - _$_str)
_$_str:
        /*0000*/ 	.byte	0x5f, 0x5f, 0x43, 0x55, 0x44, 0x41, 0x5f, 0x46, 0x54, 0x5a, 0x00
	.type		_$_str_$_2,@object
	.size		_$_str_$_2,(.L_1 - _$_str_$_2)
_$_str_$_2:
        /*000b*/ 	.byte	0x5f, 0x5f, 0x43, 0x55, 0x44, 0x41, 0x5f, 0x50, 0x52, 0x45, 0x43, 0x5f, 0x53, 0x51, 0x52, 0x54
        /*001b*/ 	.byte	0x00
.L_1:


//--------------------- .nv.constant0.triton_poi_fused__native_batch_norm_legit_no_training_convolution_relu_3 --------------------------
	.section	.nv.constant0.triton_poi_fused__native_batch_norm_legit_no_training_convolution_relu_3,"a",@progbits
	.sectionflags	@""
	.align	4
.nv.constant0.triton_poi_fused__native_batch_norm_legit_no_training_convolution_relu_3:
	.zero		588
